//
// Generated by NVIDIA NVVM Compiler
//
// Compiler Build ID: CL-36424714
// Cuda compilation tools, release 13.0, V13.0.88
// Based on NVVM 20.0.0
//

.version 9.0
.target sm_100
.address_size 64

	// .globl	_Z22mcts_simulation_kernelP8MCTSNodeiPf
.extern .func  (.param .b32 func_retval0) vprintf
(
	.param .b64 vprintf_param_0,
	.param .b64 vprintf_param_1
)
;
.global .align 4 .b8 precalc_xorwow_matrix[102400];
.global .align 4 .b8 precalc_xorwow_offset_matrix[102400];
.global .align 4 .b8 mrg32k3aM1[2304];
.global .align 4 .b8 mrg32k3aM2[2304];
.global .align 4 .b8 mrg32k3aM1SubSeq[2016];
.global .align 4 .b8 mrg32k3aM2SubSeq[2016];
.global .align 4 .b8 mrg32k3aM1Seq[2304];
.global .align 4 .b8 mrg32k3aM2Seq[2304];
.const .align 8 .b8 __cr_lgamma_table[72];
.global .align 1 .b8 $str[57] = {91, 84, 104, 114, 101, 97, 100, 32, 37, 100, 93, 32, 82, 111, 108, 108, 111, 117, 116, 32, 115, 116, 101, 112, 32, 37, 100, 32, 124, 32, 65, 99, 116, 105, 111, 110, 58, 32, 37, 100, 32, 124, 32, 82, 101, 119, 97, 114, 100, 58, 32, 37, 46, 50, 102, 10};
.global .align 1 .b8 $str$1[40] = {91, 84, 104, 114, 101, 97, 100, 32, 37, 100, 93, 32, 70, 105, 110, 97, 108, 32, 97, 118, 101, 114, 97, 103, 101, 32, 114, 101, 119, 97, 114, 100, 58, 32, 37, 46, 52, 102, 10};

.visible .entry _Z22mcts_simulation_kernelP8MCTSNodeiPf(
	.param .u64 .ptr .align 1 _Z22mcts_simulation_kernelP8MCTSNodeiPf_param_0,
	.param .u32 _Z22mcts_simulation_kernelP8MCTSNodeiPf_param_1,
	.param .u64 .ptr .align 1 _Z22mcts_simulation_kernelP8MCTSNodeiPf_param_2
)
{
	.local .align 16 .b8 	__local_depot0[96];
	.reg .b64 	%SP;
	.reg .b64 	%SPL;
	.reg .pred 	%p<13>;
	.reg .b16 	%rs<3>;
	.reg .b32 	%r<100>;
	.reg .b32 	%f<14>;
	.reg .b64 	%rd<23>;
	.reg .b64 	%fd<3>;

	mov.u64 	%SPL, __local_depot0;
	cvta.local.u64 	%SP, %SPL;
	ld.param.u32 	%r44, [_Z22mcts_simulation_kernelP8MCTSNodeiPf_param_1];
	add.u64 	%rd1, %SPL, 0;
	mov.u32 	%r45, %tid.x;
	mov.u32 	%r46, %ctaid.x;
	mov.u32 	%r47, %ntid.x;
	mad.lo.s32 	%r1, %r46, %r47, %r45;
	setp.ge.s32 	%p1, %r1, %r44;
	@%p1 bra 	$L__BB0_8;
	xor.b32  	%r49, %r1, -1429050551;
	mul.lo.s32 	%r50, %r49, 1099087573;
	setp.gt.s32 	%p2, %r1, -1;
	selp.b32 	%r51, -644748465, -1947113066, %p2;
	add.s32 	%r52, %r51, %r50;
	add.s32 	%r88, %r52, 6615241;
	add.s32 	%r82, %r50, 123456789;
	xor.b32  	%r92, %r50, 362436069;
	add.s32 	%r91, %r51, 521288629;
	xor.b32  	%r90, %r51, 88675123;
	add.s32 	%r89, %r50, 5783321;
	mov.f32 	%f11, 0f00000000;
	mov.b32 	%r80, 0;
	add.u64 	%rd10, %SP, 56;
	mov.u64 	%rd12, $str;
$L__BB0_2:
	ld.param.u64 	%rd21, [_Z22mcts_simulation_kernelP8MCTSNodeiPf_param_0];
	cvta.to.global.u64 	%rd5, %rd21;
	mov.u32 	%r53, %ctaid.x;
	mov.u32 	%r54, %ntid.x;
	mov.u32 	%r55, %tid.x;
	mad.lo.s32 	%r56, %r53, %r54, %r55;
	mul.wide.s32 	%rd6, %r56, 60;
	add.s64 	%rd7, %rd5, %rd6;
	ld.global.u32 	%r15, [%rd7];
	ld.global.u32 	%r16, [%rd7+4];
	ld.global.u32 	%r17, [%rd7+8];
	ld.global.u32 	%r18, [%rd7+12];
	ld.global.u32 	%r19, [%rd7+16];
	ld.global.u32 	%r20, [%rd7+20];
	ld.global.u32 	%r21, [%rd7+24];
	ld.global.u32 	%r22, [%rd7+28];
	ld.global.u32 	%r23, [%rd7+32];
	ld.global.u32 	%r24, [%rd7+36];
	ld.global.u32 	%r57, [%rd7+40];
	ld.global.u8 	%rs1, [%rd7+44];
	ld.global.f32 	%f13, [%rd7+48];
	st.local.u32 	[%rd1], %r15;
	st.local.u32 	[%rd1+4], %r16;
	st.local.u32 	[%rd1+8], %r17;
	st.local.u32 	[%rd1+12], %r18;
	st.local.u32 	[%rd1+16], %r19;
	st.local.u32 	[%rd1+20], %r20;
	st.local.u32 	[%rd1+24], %r21;
	st.local.u32 	[%rd1+28], %r22;
	st.local.u32 	[%rd1+32], %r23;
	st.local.u32 	[%rd1+36], %r24;
	st.local.u32 	[%rd1+40], %r57;
	st.local.u8 	[%rd1+44], %rs1;
	st.local.f32 	[%rd1+48], %f13;
	setp.ne.s16 	%p3, %rs1, 0;
	setp.eq.s32 	%p4, %r57, 0;
	or.pred  	%p5, %p3, %p4;
	@%p5 bra 	$L__BB0_6;
	mov.b32 	%r87, 0;
	mov.u32 	%r93, %r82;
$L__BB0_4:
	mov.u32 	%r82, %r92;
	mov.u32 	%r92, %r91;
	mov.u32 	%r91, %r90;
	mov.u32 	%r90, %r89;
	shr.u32 	%r59, %r93, 2;
	xor.b32  	%r60, %r59, %r93;
	shl.b32 	%r61, %r90, 4;
	shl.b32 	%r62, %r60, 1;
	xor.b32  	%r63, %r61, %r62;
	xor.b32  	%r64, %r63, %r90;
	xor.b32  	%r89, %r64, %r60;
	add.s32 	%r88, %r88, 362437;
	add.s32 	%r65, %r89, %r88;
	rem.u32 	%r66, %r65, %r57;
	mul.wide.u32 	%rd8, %r66, 4;
	add.s64 	%rd9, %rd1, %rd8;
	ld.local.u32 	%r35, [%rd9];
	setp.eq.s32 	%p6, %r35, -1;
	@%p6 bra 	$L__BB0_6;
	and.b32  	%r67, %r35, 1;
	setp.eq.b32 	%p7, %r67, 1;
	selp.f32 	%f8, 0fBF800000, 0f3F800000, %p7;
	add.f32 	%f13, %f8, %f13;
	abs.f32 	%f9, %f13;
	setp.leu.f32 	%p8, %f9, 0f41200000;
	setp.gt.f32 	%p9, %f9, 0f41200000;
	selp.u16 	%rs2, 1, 0, %p9;
	st.local.u32 	[%rd1], %r15;
	st.local.u32 	[%rd1+4], %r16;
	st.local.u32 	[%rd1+8], %r17;
	st.local.u32 	[%rd1+12], %r18;
	st.local.u32 	[%rd1+16], %r19;
	st.local.u32 	[%rd1+20], %r20;
	st.local.u32 	[%rd1+24], %r21;
	st.local.u32 	[%rd1+28], %r22;
	st.local.u32 	[%rd1+32], %r23;
	st.local.u32 	[%rd1+36], %r24;
	st.local.u32 	[%rd1+40], %r57;
	st.local.u8 	[%rd1+44], %rs2;
	st.local.f32 	[%rd1+48], %f13;
	add.s32 	%r36, %r87, 1;
	cvt.f64.f32 	%fd1, %f13;
	mov.u32 	%r68, %ctaid.x;
	mov.u32 	%r69, %ntid.x;
	mov.u32 	%r70, %tid.x;
	mad.lo.s32 	%r71, %r68, %r69, %r70;
	cvta.to.local.u64 	%rd11, %rd10;
	st.local.v2.u32 	[%rd11], {%r71, %r36};
	st.local.u32 	[%rd11+8], %r35;
	st.local.f64 	[%rd11+16], %fd1;
	cvta.global.u64 	%rd13, %rd12;
	{ // callseq 0, 0
	.param .b64 param0;
	st.param.b64 	[param0], %rd13;
	.param .b64 param1;
	st.param.b64 	[param1], %rd10;
	.param .b32 retval0;
	call.uni (retval0), 
	vprintf, 
	(
	param0, 
	param1
	);
	ld.param.b32 	%r72, [retval0];
	} // callseq 0
	setp.lt.u32 	%p10, %r87, 99;
	and.pred  	%p11, %p8, %p10;
	mov.u32 	%r87, %r36;
	mov.u32 	%r93, %r82;
	@%p11 bra 	$L__BB0_4;
$L__BB0_6:
	add.f32 	%f11, %f11, %f13;
	add.s32 	%r80, %r80, 1;
	setp.ne.s32 	%p12, %r80, 1024;
	@%p12 bra 	$L__BB0_2;
	ld.param.u64 	%rd22, [_Z22mcts_simulation_kernelP8MCTSNodeiPf_param_2];
	add.u64 	%rd14, %SP, 80;
	add.u64 	%rd15, %SPL, 80;
	mov.u32 	%r74, %ctaid.x;
	mov.u32 	%r75, %ntid.x;
	mov.u32 	%r76, %tid.x;
	mad.lo.s32 	%r77, %r74, %r75, %r76;
	mul.f32 	%f10, %f11, 0f3A800000;
	cvta.to.global.u64 	%rd16, %rd22;
	mul.wide.s32 	%rd17, %r77, 4;
	add.s64 	%rd18, %rd16, %rd17;
	st.global.f32 	[%rd18], %f10;
	cvt.f64.f32 	%fd2, %f10;
	st.local.u32 	[%rd15], %r77;
	st.local.f64 	[%rd15+8], %fd2;
	mov.u64 	%rd19, $str$1;
	cvta.global.u64 	%rd20, %rd19;
	{ // callseq 1, 0
	.param .b64 param0;
	st.param.b64 	[param0], %rd20;
	.param .b64 param1;
	st.param.b64 	[param1], %rd14;
	.param .b32 retval0;
	call.uni (retval0), 
	vprintf, 
	(
	param0, 
	param1
	);
	ld.param.b32 	%r78, [retval0];
	} // callseq 1
$L__BB0_8:
	ret;

}


// ===== COMPILED SASS (sm_100) =====

	.target	sm_100

	.elftype	@"ET_EXEC"


//--------------------- .note.nv.tkinfo           --------------------------
	.section	.note.nv.tkinfo,"",@"SHT_NOTE"
	.sectionflags	@"SHF_NOTE_NV_TKINFO"
	.tkinfo
        /*0018*/ 	.word	0x00000002
        /*0030*/ 	.string	""
        /*0030*/ 	.string	"ptxas"
        /*0030*/ 	.string	"Cuda compilation tools, release 13.0, V13.0.88"
        /*0030*/ 	.string	"Build cuda_13.0.r13.0/compiler.36424714_0"
        /*0030*/ 	.string	"-arch sm_100 -m 64 "



//--------------------- .note.nv.cuinfo           --------------------------
	.section	.note.nv.cuinfo,"",@"SHT_NOTE"
	.sectionflags	@"SHF_NOTE_NV_CUINFO"
        /*0018*/ 	.short	0x0002
        /*001a*/ 	.short	0x0064
        /*001c*/ 	.short	0x0082
	.zero		2


//--------------------- .nv.info                  --------------------------
	.section	.nv.info,"",@"SHT_CUDA_INFO"
	.align	4


	//----- nvinfo : EIATTR_REGCOUNT
	.align		4
        /*0000*/ 	.byte	0x04, 0x2f
        /*0002*/ 	.short	(.L_12 - .L_11)
	.align		4
.L_11:
        /*0004*/ 	.word	index@(_Z22mcts_simulation_kernelP8MCTSNodeiPf)
        /*0008*/ 	.word	0x0000002c


	//----- nvinfo : EIATTR_FRAME_SIZE
	.align		4
.L_12:
        /*000c*/ 	.byte	0x04, 0x11
        /*000e*/ 	.short	(.L_14 - .L_13)
	.align		4
.L_13:
        /*0010*/ 	.word	index@(_Z22mcts_simulation_kernelP8MCTSNodeiPf)
        /*0014*/ 	.word	0x00000060


	//----- nvinfo : EIATTR_MIN_STACK_SIZE
	.align		4
.L_14:
        /*0018*/ 	.byte	0x04, 0x12
        /*001a*/ 	.short	(.L_16 - .L_15)
	.align		4
.L_15:
        /*001c*/ 	.word	index@(_Z22mcts_simulation_kernelP8MCTSNodeiPf)
        /*0020*/ 	.word	0x00000060
.L_16:


//--------------------- .nv.compat                --------------------------
	.section	.nv.compat,"",@"SHT_CUDA_COMPAT_INFO"
	.align	4
        /*0000*/ 	.byte	0x02, 0x09, 0x00, 0x00, 0x02, 0x02, 0x01, 0x00, 0x02, 0x05, 0x05, 0x00, 0x03, 0x07, 0x01, 0x01
        /*0010*/ 	.byte	0x02, 0x03, 0x00, 0x00, 0x02, 0x06, 0x01, 0x00, 0x04, 0x0b, 0x08, 0x00, 0x01, 0x00, 0x00, 0x00
        /*0020*/ 	.byte	0x00, 0x00, 0x00, 0x00


//--------------------- .nv.info._Z22mcts_simulation_kernelP8MCTSNodeiPf --------------------------
	.section	.nv.info._Z22mcts_simulation_kernelP8MCTSNodeiPf,"",@"SHT_CUDA_INFO"
	.sectionflags	@""
	.align	4


	//----- nvinfo : EIATTR_CUDA_API_VERSION
	.align		4
        /*0000*/ 	.byte	0x04, 0x37
        /*0002*/ 	.short	(.L_18 - .L_17)
.L_17:
        /*0004*/ 	.word	0x00000082


	//----- nvinfo : EIATTR_KPARAM_INFO
	.align		4
.L_18:
        /*0008*/ 	.byte	0x04, 0x17
        /*000a*/ 	.short	(.L_20 - .L_19)
.L_19:
        /*000c*/ 	.word	0x00000000
        /*0010*/ 	.short	0x0002
        /*0012*/ 	.short	0x0010
        /*0014*/ 	.byte	0x00, 0xf5, 0x21, 0x00


	//----- nvinfo : EIATTR_KPARAM_INFO
	.align		4
.L_20:
        /*0018*/ 	.byte	0x04, 0x17
        /*001a*/ 	.short	(.L_22 - .L_21)
.L_21:
        /*001c*/ 	.word	0x00000000
        /*0020*/ 	.short	0x0001
        /*0022*/ 	.short	0x0008
        /*0024*/ 	.byte	0x00, 0xf0, 0x11, 0x00


	//----- nvinfo : EIATTR_KPARAM_INFO
	.align		4
.L_22:
        /*0028*/ 	.byte	0x04, 0x17
        /*002a*/ 	.short	(.L_24 - .L_23)
.L_23:
        /*002c*/ 	.word	0x00000000
        /*0030*/ 	.short	0x0000
        /*0032*/ 	.short	0x0000
        /*0034*/ 	.byte	0x00, 0xf5, 0x21, 0x00


	//----- nvinfo : EIATTR_SPARSE_MMA_MASK
	.align		4
.L_24:
        /*0038*/ 	.byte	0x03, 0x50
        /*003a*/ 	.short	0x0000


	//----- nvinfo : EIATTR_MAXREG_COUNT
	.align		4
        /*003c*/ 	.byte	0x03, 0x1b
        /*003e*/ 	.short	0x00ff


	//----- nvinfo : EIATTR_EXTERNS
	.align		4
        /*0040*/ 	.byte	0x04, 0x0f
        /*0042*/ 	.short	(.L_26 - .L_25)


	//   ....[0]....
	.align		4
.L_25:
        /*0044*/ 	.word	index@(vprintf)


	//----- nvinfo : EIATTR_MERCURY_ISA_VERSION
	.align		4
.L_26:
        /*0048*/ 	.byte	0x03, 0x5f
        /*004a*/ 	.short	0x0101


	//----- nvinfo : EIATTR_VRC_CTA_INIT_COUNT
	.align		4
        /*004c*/ 	.byte	0x02, 0x4a
	.zero		1
	.zero		1


	//----- nvinfo : EIATTR_SYSCALL_OFFSETS
	.align		4
        /*0050*/ 	.byte	0x04, 0x46
        /*0052*/ 	.short	(.L_28 - .L_27)


	//   ....[0]....
.L_27:
        /*0054*/ 	.word	0x00000830


	//   ....[1]....
        /*0058*/ 	.word	0x00000a20


	//----- nvinfo : EIATTR_EXIT_INSTR_OFFSETS
	.align		4
.L_28:
        /*005c*/ 	.byte	0x04, 0x1c
        /*005e*/ 	.short	(.L_30 - .L_29)


	//   ....[0]....
.L_29:
        /*0060*/ 	.word	0x000000e0


	//   ....[1]....
        /*0064*/ 	.word	0x00000a30


	//----- nvinfo : EIATTR_CRS_STACK_SIZE
	.align		4
.L_30:
        /*0068*/ 	.byte	0x04, 0x1e
        /*006a*/ 	.short	(.L_32 - .L_31)
.L_31:
        /*006c*/ 	.word	0x00000000


	//----- nvinfo : EIATTR_CBANK_PARAM_SIZE
	.align		4
.L_32:
        /*0070*/ 	.byte	0x03, 0x19
        /*0072*/ 	.short	0x0018


	//----- nvinfo : EIATTR_PARAM_CBANK
	.align		4
        /*0074*/ 	.byte	0x04, 0x0a
        /*0076*/ 	.short	(.L_34 - .L_33)
	.align		4
.L_33:
        /*0078*/ 	.word	index@(.nv.constant0._Z22mcts_simulation_kernelP8MCTSNodeiPf)
        /*007c*/ 	.short	0x0380
        /*007e*/ 	.short	0x0018


	//----- nvinfo : EIATTR_SW_WAR
	.align		4
.L_34:
        /*0080*/ 	.byte	0x04, 0x36
        /*0082*/ 	.short	(.L_36 - .L_35)
.L_35:
        /*0084*/ 	.word	0x00000008
.L_36:


//--------------------- .nv.callgraph             --------------------------
	.section	.nv.callgraph,"",@"SHT_CUDA_CALLGRAPH"
	.align	4
	.sectionentsize	8
	.align		4
        /*0000*/ 	.word	0x00000000
	.align		4
        /*0004*/ 	.word	0xffffffff
	.align		4
        /*0008*/ 	.word	index@(_Z22mcts_simulation_kernelP8MCTSNodeiPf)
	.align		4
        /*000c*/ 	.word	index@(vprintf)
	.align		4
        /*0010*/ 	.word	0x00000000
	.align		4
        /*0014*/ 	.word	0xfffffffe
	.align		4
        /*0018*/ 	.word	0x00000000
	.align		4
        /*001c*/ 	.word	0xfffffffd
	.align		4
        /*0020*/ 	.word	0x00000000
	.align		4
        /*0024*/ 	.word	0xfffffffc


//--------------------- .nv.constant4             --------------------------
	.section	.nv.constant4,"a",@progbits
	.align	8
	.align		8
.nv.constant4:
        /*0000*/ 	.dword	vprintf
	.align		8
        /*0008*/ 	.dword	precalc_xorwow_matrix
	.align		8
        /*0010*/ 	.dword	precalc_xorwow_offset_matrix
	.align		8
        /*0018*/ 	.dword	mrg32k3aM1
	.align		8
        /*0020*/ 	.dword	mrg32k3aM2
	.align		8
        /*0028*/ 	.dword	mrg32k3aM1SubSeq
	.align		8
        /*0030*/ 	.dword	mrg32k3aM2SubSeq
	.align		8
        /*0038*/ 	.dword	mrg32k3aM1Seq
	.align		8
        /*0040*/ 	.dword	mrg32k3aM2Seq
	.align		8
        /*0048*/ 	.dword	$str
	.align		8
        /*0050*/ 	.dword	$str$1


//--------------------- .nv.constant3             --------------------------
	.section	.nv.constant3,"a",@progbits
	.align	8
.nv.constant3:
	.type		__cr_lgamma_table,@object
	.size		__cr_lgamma_table,(.L_8 - __cr_lgamma_table)
__cr_lgamma_table:
        /*0000*/ 	.byte	0x00, 0x00, 0x00, 0x00, 0x00, 0x00, 0x00, 0x00, 0x00, 0x00, 0x00, 0x00, 0x00, 0x00, 0x00, 0x00
        /*0010*/ 	.byte	0xef, 0x39, 0xfa, 0xfe, 0x42, 0x2e, 0xe6, 0x3f, 0x02, 0x20, 0x2a, 0xfa, 0x0b, 0xab, 0xfc, 0x3f
        /*0020*/ 	.byte	0xf9, 0x2c, 0x92, 0x7c, 0xa7, 0x6c, 0x09, 0x40, 0xc9, 0x79, 0x44, 0x3c, 0x64, 0x26, 0x13, 0x40
        /*0030*/ 	.byte	0xca, 0x01, 0xcf, 0x3a, 0x27, 0x51, 0x1a, 0x40, 0x30, 0xcc, 0x2d, 0xf3, 0xe1, 0x0c, 0x21, 0x40
        /*0040*/ 	.byte	0x0d, 0xb7, 0xfc, 0x82, 0x8e, 0x35, 0x25, 0x40
.L_8:


//--------------------- .text._Z22mcts_simulation_kernelP8MCTSNodeiPf --------------------------
	.section	.text._Z22mcts_simulation_kernelP8MCTSNodeiPf,"ax",@progbits
	.align	128
        .global         _Z22mcts_simulation_kernelP8MCTSNodeiPf
        .type           _Z22mcts_simulation_kernelP8MCTSNodeiPf,@function
        .size           _Z22mcts_simulation_kernelP8MCTSNodeiPf,(.L_x_8 - _Z22mcts_simulation_kernelP8MCTSNodeiPf)
        .other          _Z22mcts_simulation_kernelP8MCTSNodeiPf,@"STO_CUDA_ENTRY STV_DEFAULT"
_Z22mcts_simulation_kernelP8MCTSNodeiPf:
.text._Z22mcts_simulation_kernelP8MCTSNodeiPf:
[----:B------:R-:W0:Y:S01]  /*0000*/  LDC R1, c[0x0][0x37c] ;  /* 0x0000df00ff017b82 */ /* 0x000e220000000800 */
[----:B------:R-:W1:Y:S01]  /*0010*/  S2R R0, SR_TID.X ;  /* 0x0000000000007919 */ /* 0x000e620000002100 */
[----:B------:R-:W2:Y:S06]  /*0020*/  LDCU UR5, c[0x0][0x2fc] ;  /* 0x00005f80ff0577ac */ /* 0x000eac0008000800 */
[----:B------:R-:W1:Y:S01]  /*0030*/  S2UR UR6, SR_CTAID.X ;  /* 0x00000000000679c3 */ /* 0x000e620000002500 */
[----:B0-----:R-:W-:Y:S01]  /*0040*/  VIADD R1, R1, 0xffffffa0 ;  /* 0xffffffa001017836 */ /* 0x001fe20000000000 */
[----:B------:R-:W0:Y:S04]  /*0050*/  LDCU UR7, c[0x0][0x388] ;  /* 0x00007100ff0777ac */ /* 0x000e280008000800 */
[C---:B------:R-:W-:Y:S01]  /*0060*/  R2UR UR38, R1.reuse ;  /* 0x00000000012672ca */ /* 0x040fe200000e0000 */
[----:B------:R-:W3:Y:S01]  /*0070*/  LDCU UR4, c[0x0][0x2f8] ;  /* 0x00005f00ff0477ac */ /* 0x000ee20008000800 */
[----:B------:R-:W1:Y:S01]  /*0080*/  LDC R3, c[0x0][0x360] ;  /* 0x0000d800ff037b82 */ /* 0x000e620000000800 */
[----:B------:R-:W-:-:S10]  /*0090*/  R2UR UR42, R1 ;  /* 0x00000000012a72ca */ /* 0x000fd400000e0000 */
[----:B---3--:R-:W-:-:S04]  /*00a0*/  UIADD3 UR38, UP0, UPT, UR38, UR4, URZ ;  /* 0x0000000426267290 */ /* 0x008fc8000ff1e0ff */
[----:B--2---:R-:W-:Y:S01]  /*00b0*/  UIADD3.X UR39, UPT, UPT, URZ, UR5, URZ, UP0, !UPT ;  /* 0x00000005ff277290 */ /* 0x004fe200087fe4ff */
[----:B-1----:R-:W-:-:S05]  /*00c0*/  IMAD R0, R3, UR6, R0 ;  /* 0x0000000603007c24 */ /* 0x002fca000f8e0200 */
[----:B0-----:R-:W-:-:S13]  /*00d0*/  ISETP.GE.AND P0, PT, R0, UR7, PT ;  /* 0x0000000700007c0c */ /* 0x001fda000bf06270 */
[----:B------:R-:W-:Y:S05]  /*00e0*/  @P0 EXIT ;  /* 0x000000000000094d */ /* 0x000fea0003800000 */
[C---:B------:R-:W-:Y:S01]  /*00f0*/  LOP3.LUT R2, R0.reuse, 0xaad26b49, RZ, 0x3c, !PT ;  /* 0xaad26b4900027812 */ /* 0x040fe200078e3cff */
[----:B------:R-:W-:Y:S01]  /*0100*/  IMAD.MOV.U32 R33, RZ, RZ, -0x266e14b1 ;  /* 0xd991eb4fff217424 */ /* 0x000fe200078e00ff */
[----:B------:R-:W-:Y:S01]  /*0110*/  ISETP.GT.AND P0, PT, R0, -0x1, PT ;  /* 0xffffffff0000780c */ /* 0x000fe20003f04270 */
[----:B------:R-:W-:Y:S01]  /*0120*/  BSSY.RECONVERGENT B7, `(.L_x_0) ;  /* 0x000007a000077945 */ /* 0x000fe20003800200 */
[----:B------:R-:W-:Y:S01]  /*0130*/  UIADD3 UR40, UP0, UPT, UR38, 0x38, URZ ;  /* 0x0000003826287890 */ /* 0x000fe2000ff1e0ff */
[----:B------:R-:W-:Y:S01]  /*0140*/  IMAD R2, R2, 0x4182bed5, RZ ;  /* 0x4182bed502027824 */ /* 0x000fe200078e02ff */
[----:B------:R-:W-:Y:S01]  /*0150*/  SEL R33, R33, 0x8bf16996, P0 ;  /* 0x8bf1699621217807 */ /* 0x000fe20000000000 */
[----:B------:R-:W-:Y:S01]  /*0160*/  IMAD.MOV.U32 R39, RZ, RZ, RZ ;  /* 0x000000ffff277224 */ /* 0x000fe200078e00ff */
[----:B------:R-:W0:Y:S01]  /*0170*/  LDCU.64 UR36, c[0x0][0x358] ;  /* 0x00006b00ff2477ac */ /* 0x000e220008000a00 */
[----:B------:R-:W-:Y:S01]  /*0180*/  IMAD.MOV.U32 R31, RZ, RZ, RZ ;  /* 0x000000ffff1f7224 */ /* 0x000fe200078e00ff */
[C---:B------:R-:W-:Y:S01]  /*0190*/  IADD3 R38, PT, PT, R33.reuse, 0x64f0c9, R2 ;  /* 0x0064f0c921267810 */ /* 0x040fe20007ffe002 */
[C---:B------:R-:W-:Y:S01]  /*01a0*/  VIADD R34, R33.reuse, 0x1f123bb5 ;  /* 0x1f123bb521227836 */ /* 0x040fe20000000000 */
[C---:B------:R-:W-:Y:S01]  /*01b0*/  IADD3 R37, PT, PT, R2.reuse, 0x75bcd15, RZ ;  /* 0x075bcd1502257810 */ /* 0x040fe20007ffe0ff */
[C---:B------:R-:W-:Y:S01]  /*01c0*/  VIADD R35, R2.reuse, 0x583f19 ;  /* 0x00583f1902237836 */ /* 0x040fe20000000000 */
[----:B------:R-:W-:Y:S01]  /*01d0*/  LOP3.LUT R36, R2, 0x159a55e5, RZ, 0x3c, !PT ;  /* 0x159a55e502247812 */ /* 0x000fe200078e3cff */
[----:B------:R-:W-:Y:S01]  /*01e0*/  UIADD3.X UR41, UPT, UPT, URZ, UR39, URZ, UP0, !UPT ;  /* 0x00000027ff297290 */ /* 0x000fe200087fe4ff */
[----:B------:R-:W-:-:S11]  /*01f0*/  LOP3.LUT R33, R33, 0x5491333, RZ, 0x3c, !PT ;  /* 0x0549133321217812 */ /* 0x000fd600078e3cff */
.L_x_5:
[----:B0-----:R-:W1:Y:S01]  /*0200*/  S2R R0, SR_TID.X ;  /* 0x0000000000007919 */ /* 0x001e620000002100 */
[----:B------:R-:W1:Y:S08]  /*0210*/  S2UR UR4, SR_CTAID.X ;  /* 0x00000000000479c3 */ /* 0x000e700000002500 */
[----:B------:R-:W1:Y:S08]  /*0220*/  LDC R5, c[0x0][0x360] ;  /* 0x0000d800ff057b82 */ /* 0x000e700000000800 */
[----:B------:R-:W2:Y:S01]  /*0230*/  LDC.64 R2, c[0x0][0x380] ;  /* 0x0000e000ff027b82 */ /* 0x000ea20000000a00 */
[----:B-1----:R-:W-:-:S04]  /*0240*/  IMAD R5, R5, UR4, R0 ;  /* 0x0000000405057c24 */ /* 0x002fc8000f8e0200 */
[----:B--2---:R-:W-:-:S05]  /*0250*/  IMAD.WIDE R2, R5, 0x3c, R2 ;  /* 0x0000003c05027825 */ /* 0x004fca00078e0202 */
[----:B0-----:R-:W2:Y:S04]  /*0260*/  LDG.E R30, desc[UR36][R2.64+0x28] ;  /* 0x00002824021e7981 */ /* 0x001ea8000c1e1900 */
[----:B------:R-:W3:Y:S04]  /*0270*/  LDG.E.U8 R0, desc[UR36][R2.64+0x2c] ;  /* 0x00002c2402007981 */ /* 0x000ee8000c1e1100 */
[----:B------:R-:W4:Y:S04]  /*0280*/  LDG.E R22, desc[UR36][R2.64+0x20] ;  /* 0x0000202402167981 */ /* 0x000f28000c1e1900 */
[----:B------:R-:W5:Y:S04]  /*0290*/  LDG.E R16, desc[UR36][R2.64] ;  /* 0x0000002402107981 */ /* 0x000f68000c1e1900 */
[----:B------:R-:W5:Y:S04]  /*02a0*/  LDG.E R17, desc[UR36][R2.64+0x4] ;  /* 0x0000042402117981 */ /* 0x000f68000c1e1900 */
[----:B------:R-:W5:Y:S04]  /*02b0*/  LDG.E R18, desc[UR36][R2.64+0x8] ;  /* 0x0000082402127981 */ /* 0x000f68000c1e1900 */
[----:B------:R-:W5:Y:S04]  /*02c0*/  LDG.E R19, desc[UR36][R2.64+0xc] ;  /* 0x00000c2402137981 */ /* 0x000f68000c1e1900 */
[----:B------:R-:W4:Y:S04]  /*02d0*/  LDG.E R24, desc[UR36][R2.64+0x10] ;  /* 0x0000102402187981 */ /* 0x000f28000c1e1900 */
[----:B------:R-:W4:Y:S04]  /*02e0*/  LDG.E R25, desc[UR36][R2.64+0x14] ;  /* 0x0000142402197981 */ /* 0x000f28000c1e1900 */
[----:B------:R-:W4:Y:S04]  /*02f0*/  LDG.E R26, desc[UR36][R2.64+0x18] ;  /* 0x00001824021a7981 */ /* 0x000f28000c1e1900 */
[----:B------:R-:W4:Y:S04]  /*0300*/  LDG.E R27, desc[UR36][R2.64+0x1c] ;  /* 0x00001c24021b7981 */ /* 0x000f28000c1e1900 */
[----:B------:R-:W4:Y:S04]  /*0310*/  LDG.E R23, desc[UR36][R2.64+0x24] ;  /* 0x0000242402177981 */ /* 0x000f28000c1e1900 */
[----:B------:R-:W4:Y:S01]  /*0320*/  LDG.E R32, desc[UR36][R2.64+0x30] ;  /* 0x0000302402207981 */ /* 0x000f22000c1e1900 */
[----:B------:R-:W-:Y:S01]  /*0330*/  VIADD R31, R31, 0x1 ;  /* 0x000000011f1f7836 */ /* 0x000fe20000000000 */
[----:B------:R-:W-:Y:S04]  /*0340*/  BSSY.RECONVERGENT B6, `(.L_x_1) ;  /* 0x0000054000067945 */ /* 0x000fe80003800200 */
[----:B------:R-:W-:-:S04]  /*0350*/  ISETP.NE.AND P1, PT, R31, 0x400, PT ;  /* 0x000004001f00780c */ /* 0x000fc80003f25270 */
[----:B------:R-:W-:Y:S01]  /*0360*/  P2R R41, PR, RZ, 0x2 ;  /* 0x00000002ff297803 */ /* 0x000fe20000000000 */
[----:B--2---:R0:W-:Y:S01]  /*0370*/  STL [R1+0x28], R30 ;  /* 0x0000281e01007387 */ /* 0x0041e20000100800 */
[----:B------:R-:W-:-:S03]  /*0380*/  ISETP.NE.AND P0, PT, R30, RZ, PT ;  /* 0x000000ff1e00720c */ /* 0x000fc60003f05270 */
[----:B---3--:R0:W-:Y:S01]  /*0390*/  STL.U8 [R1+0x2c], R0 ;  /* 0x00002c0001007387 */ /* 0x0081e20000100000 */
[----:B------:R-:W-:-:S03]  /*03a0*/  ISETP.NE.OR P0, PT, R0, RZ, !P0 ;  /* 0x000000ff0000720c */ /* 0x000fc60004705670 */
[----:B-----5:R0:W-:Y:S04]  /*03b0*/  STL.128 [R1], R16 ;  /* 0x0000001001007387 */ /* 0x0201e80000100c00 */
[----:B----4-:R0:W-:Y:S04]  /*03c0*/  STL.128 [R1+0x10], R24 ;  /* 0x0000101801007387 */ /* 0x0101e80000100c00 */
[----:B------:R0:W-:Y:S04]  /*03d0*/  STL.64 [R1+0x20], R22 ;  /* 0x0000201601007387 */ /* 0x0001e80000100a00 */
[----:B------:R0:W-:Y:S01]  /*03e0*/  STL [R1+0x30], R32 ;  /* 0x0000302001007387 */ /* 0x0001e20000100800 */
[----:B------:R-:W-:Y:S05]  /*03f0*/  @P0 BRA `(.L_x_2) ;  /* 0x0000000400200947 */ /* 0x000fea0003800000 */
[----:B------:R-:W-:-:S07]  /*0400*/  HFMA2 R40, -RZ, RZ, 0, 0 ;  /* 0x00000000ff287431 */ /* 0x000fce00000001ff */
.L_x_4:
[----:B------:R-:W1:Y:S01]  /*0410*/  I2F.U32.RP R6, R30 ;  /* 0x0000001e00067306 */ /* 0x000e620000209000 */
[----:B0-----:R-:W-:Y:S01]  /*0420*/  SHF.R.U32.HI R0, RZ, 0x2, R37 ;  /* 0x00000002ff007819 */ /* 0x001fe20000011625 */
[----:B------:R-:W-:Y:S01]  /*0430*/  IMAD.SHL.U32 R2, R35, 0x10, RZ ;  /* 0x0000001023027824 */ /* 0x000fe200078e00ff */
[----:B------:R-:W-:Y:S01]  /*0440*/  ISETP.NE.U32.AND P1, PT, R30, RZ, PT ;  /* 0x000000ff1e00720c */ /* 0x000fe20003f25070 */
[----:B------:R-:W-:Y:S01]  /*0450*/  IMAD.MOV R7, RZ, RZ, -R30 ;  /* 0x000000ffff077224 */ /* 0x000fe200078e0a1e */
[----:B------:R-:W-:Y:S01]  /*0460*/  LOP3.LUT R0, R0, R37, RZ, 0x3c, !PT ;  /* 0x0000002500007212 */ /* 0x000fe200078e3cff */
[----:B------:R-:W-:-:S03]  /*0470*/  VIADD R38, R38, 0x587c5 ;  /* 0x000587c526267836 */ /* 0x000fc60000000000 */
[----:B------:R-:W-:-:S04]  /*0480*/  SHF.L.U32 R4, R0, 0x1, RZ ;  /* 0x0000000100047819 */ /* 0x000fc800000006ff */
[----:B------:R-:W-:Y:S01]  /*0490*/  LOP3.LUT R5, R35, R2, R4, 0x96, !PT ;  /* 0x0000000223057212 */ /* 0x000fe200078e9604 */
[----:B------:R-:W-:Y:S01]  /*04a0*/  IMAD.MOV.U32 R2, RZ, RZ, RZ ;  /* 0x000000ffff027224 */ /* 0x000fe200078e00ff */
[----:B-1----:R-:W0:Y:S02]  /*04b0*/  MUFU.RCP R6, R6 ;  /* 0x0000000600067308 */ /* 0x002e240000001000 */
[----:B------:R-:W-:Y:S01]  /*04c0*/  LOP3.LUT R5, R5, R0, RZ, 0x3c, !PT ;  /* 0x0000000005057212 */ /* 0x000fe200078e3cff */
[----:B0-----:R-:W-:-:S06]  /*04d0*/  VIADD R3, R6, 0xffffffe ;  /* 0x0ffffffe06037836 */ /* 0x001fcc0000000000 */
[----:B------:R-:W0:Y:S02]  /*04e0*/  F2I.FTZ.U32.TRUNC.NTZ R3, R3 ;  /* 0x0000000300037305 */ /* 0x000e24000021f000 */
[----:B0-----:R-:W-:-:S04]  /*04f0*/  IMAD R7, R7, R3, RZ ;  /* 0x0000000307077224 */ /* 0x001fc800078e02ff */
[----:B------:R-:W-:-:S04]  /*0500*/  IMAD.HI.U32 R2, R3, R7, R2 ;  /* 0x0000000703027227 */ /* 0x000fc800078e0002 */
[----:B------:R-:W-:-:S04]  /*0510*/  IMAD.IADD R3, R5, 0x1, R38 ;  /* 0x0000000105037824 */ /* 0x000fc800078e0226 */
[----:B------:R-:W-:-:S05]  /*0520*/  IMAD.HI.U32 R2, R2, R3, RZ ;  /* 0x0000000302027227 */ /* 0x000fca00078e00ff */
[----:B------:R-:W-:-:S05]  /*0530*/  IADD3 R2, PT, PT, -R2, RZ, RZ ;  /* 0x000000ff02027210 */ /* 0x000fca0007ffe1ff */
[----:B------:R-:W-:-:S05]  /*0540*/  IMAD R3, R30, R2, R3 ;  /* 0x000000021e037224 */ /* 0x000fca00078e0203 */
[----:B------:R-:W-:-:S13]  /*0550*/  ISETP.GE.U32.AND P0, PT, R3, R30, PT ;  /* 0x0000001e0300720c */ /* 0x000fda0003f06070 */
[----:B------:R-:W-:-:S05]  /*0560*/  @P0 IMAD.IADD R3, R3, 0x1, -R30 ;  /* 0x0000000103030824 */ /* 0x000fca00078e0a1e */
[----:B------:R-:W-:-:S13]  /*0570*/  ISETP.GE.U32.AND P0, PT, R3, R30, PT ;  /* 0x0000001e0300720c */ /* 0x000fda0003f06070 */
[----:B------:R-:W-:Y:S01]  /*0580*/  @P0 IMAD.IADD R3, R3, 0x1, -R30 ;  /* 0x0000000103030824 */ /* 0x000fe200078e0a1e */
[----:B------:R-:W-:-:S04]  /*0590*/  @!P1 LOP3.LUT R3, RZ, R30, RZ, 0x33, !PT ;  /* 0x0000001eff039212 */ /* 0x000fc800078e33ff */
[----:B------:R-:W-:-:S06]  /*05a0*/  LEA R10, R3, UR42, 0x2 ;  /* 0x0000002a030a7c11 */ /* 0x000fcc000f8e10ff */
[----:B------:R-:W2:Y:S01]  /*05b0*/  LDL R10, [R10] ;  /* 0x000000000a0a7983 */ /* 0x000ea20000100800 */
[----:B------:R-:W-:Y:S01]  /*05c0*/  IMAD.MOV.U32 R37, RZ, RZ, R36 ;  /* 0x000000ffff257224 */ /* 0x000fe200078e0024 */
[----:B------:R-:W-:Y:S01]  /*05d0*/  MOV R36, R34 ;  /* 0x0000002200247202 */ /* 0x000fe20000000f00 */
[----:B------:R-:W-:Y:S02]  /*05e0*/  IMAD.MOV.U32 R34, RZ, RZ, R33 ;  /* 0x000000ffff227224 */ /* 0x000fe400078e0021 */
[----:B------:R-:W-:Y:S02]  /*05f0*/  IMAD.MOV.U32 R33, RZ, RZ, R35 ;  /* 0x000000ffff217224 */ /* 0x000fe400078e0023 */
[----:B------:R-:W-:Y:S01]  /*0600*/  IMAD.MOV.U32 R35, RZ, RZ, R5 ;  /* 0x000000ffff237224 */ /* 0x000fe200078e0005 */
[----:B--2---:R-:W-:-:S13]  /*0610*/  ISETP.NE.AND P0, PT, R10, -0x1, PT ;  /* 0xffffffff0a00780c */ /* 0x004fda0003f05270 */
[----:B------:R-:W-:Y:S05]  /*0620*/  @!P0 BRA `(.L_x_2) ;  /* 0x0000000000948947 */ /* 0x000fea0003800000 */
[----:B------:R-:W0:Y:S01]  /*0630*/  S2R R5, SR_TID.X ;  /* 0x0000000000057919 */ /* 0x000e220000002100 */
[----:B------:R-:W-:Y:S01]  /*0640*/  LOP3.LUT R0, R10, 0x1, RZ, 0xc0, !PT ;  /* 0x000000010a007812 */ /* 0x000fe200078ec0ff */
[----:B------:R-:W0:Y:S01]  /*0650*/  S2UR UR5, SR_CTAID.X ;  /* 0x00000000000579c3 */ /* 0x000e220000002500 */
[----:B------:R-:W-:Y:S01]  /*0660*/  MOV R3, 0x3f800000 ;  /* 0x3f80000000037802 */ /* 0x000fe20000000f00 */
[----:B------:R-:W1:Y:S01]  /*0670*/  LDCU UR4, c[0x0][0x2f8] ;  /* 0x00005f00ff0477ac */ /* 0x000e620008000800 */
[----:B------:R-:W-:Y:S01]  /*0680*/  ISETP.NE.U32.AND P0, PT, R0, 0x1, PT ;  /* 0x000000010000780c */ /* 0x000fe20003f05070 */
[----:B------:R-:W-:Y:S01]  /*0690*/  VIADD R29, R40, 0x1 ;  /* 0x00000001281d7836 */ /* 0x000fe20000000000 */
[----:B------:R-:W-:Y:S01]  /*06a0*/  MOV R2, 0x0 ;  /* 0x0000000000027802 */ /* 0x000fe20000000f00 */
[----:B------:R2:W-:Y:S01]  /*06b0*/  STL.128 [R1], R16 ;  /* 0x0000001001007387 */ /* 0x0005e20000100c00 */
[----:B------:R-:W-:Y:S01]  /*06c0*/  FSEL R3, -R3, 1, !P0 ;  /* 0x3f80000003037808 */ /* 0x000fe20004000100 */
[----:B------:R-:W0:Y:S01]  /*06d0*/  LDC R28, c[0x0][0x360] ;  /* 0x0000d800ff1c7b82 */ /* 0x000e220000000800 */
[----:B------:R-:W3:Y:S01]  /*06e0*/  LDCU.64 UR6, c[0x4][0x48] ;  /* 0x01000900ff0677ac */ /* 0x000ee20008000a00 */
[----:B------:R2:W-:Y:S01]  /*06f0*/  STL.128 [R1+0x10], R24 ;  /* 0x0000101801007387 */ /* 0x0005e20000100c00 */
[----:B------:R-:W-:Y:S01]  /*0700*/  MOV R6, UR40 ;  /* 0x0000002800067c02 */ /* 0x000fe20008000f00 */
[----:B------:R-:W-:Y:S01]  /*0710*/  FADD R32, R32, R3 ;  /* 0x0000000320207221 */ /* 0x000fe20000000000 */
[----:B------:R-:W-:Y:S01]  /*0720*/  IMAD.U32 R7, RZ, RZ, UR41 ;  /* 0x00000029ff077e24 */ /* 0x000fe2000f8e00ff */
[----:B------:R2:W-:Y:S02]  /*0730*/  STL.64 [R1+0x20], R22 ;  /* 0x0000201601007387 */ /* 0x0005e40000100a00 */
[----:B------:R-:W4:Y:S01]  /*0740*/  F2F.F64.F32 R8, R32 ;  /* 0x0000002000087310 */ /* 0x000f220000201800 */
[----:B------:R-:W-:Y:S01]  /*0750*/  FSETP.GT.AND P0, PT, |R32|, 10, PT ;  /* 0x412000002000780b */ /* 0x000fe20003f04200 */
[----:B------:R2:W-:Y:S01]  /*0760*/  STL [R1+0x28], R30 ;  /* 0x0000281e01007387 */ /* 0x0005e20000100800 */
[----:B------:R-:W2:Y:S01]  /*0770*/  LDC.64 R2, c[0x4][R2] ;  /* 0x0100000002027b82 */ /* 0x000ea20000000a00 */
[----:B-1----:R-:W-:Y:S01]  /*0780*/  UIADD3 UR4, UPT, UPT, -UR4, UR40, URZ ;  /* 0x0000002804047290 */ /* 0x002fe2000fffe1ff */
[----:B------:R-:W-:Y:S01]  /*0790*/  SEL R0, RZ, 0x1, !P0 ;  /* 0x00000001ff007807 */ /* 0x000fe20004000000 */
[----:B------:R1:W-:Y:S04]  /*07a0*/  STL [R1+0x30], R32 ;  /* 0x0000302001007387 */ /* 0x0003e80000100800 */
[----:B------:R1:W-:Y:S01]  /*07b0*/  STL.U8 [R1+0x2c], R0 ;  /* 0x00002c0001007387 */ /* 0x0003e20000100000 */
[----:B---3--:R-:W-:-:S03]  /*07c0*/  IMAD.U32 R4, RZ, RZ, UR6 ;  /* 0x00000006ff047e24 */ /* 0x008fc6000f8e00ff */
[----:B------:R1:W-:Y:S01]  /*07d0*/  STL [UR4+0x8], R10 ;  /* 0x0000080aff007987 */ /* 0x0003e20008100804 */
[----:B0-----:R-:W-:-:S03]  /*07e0*/  IMAD R28, R28, UR5, R5 ;  /* 0x000000051c1c7c24 */ /* 0x001fc6000f8e0205 */
[----:B----4-:R1:W-:Y:S01]  /*07f0*/  STL.64 [UR4+0x10], R8 ;  /* 0x00001008ff007987 */ /* 0x0103e20008100a04 */
[----:B------:R-:W-:-:S03]  /*0800*/  IMAD.U32 R5, RZ, RZ, UR7 ;  /* 0x00000007ff057e24 */ /* 0x000fc6000f8e00ff */
[----:B------:R1:W-:Y:S04]  /*0810*/  STL.64 [UR4], R28 ;  /* 0x0000001cff007987 */ /* 0x0003e80008100a04 */
[----:B------:R-:W-:-:S07]  /*0820*/  LEPC R20, `(.L_x_3) ;  /* 0x000000001014794e */ /* 0x000fce0000000000 */
[----:B-12---:R-:W-:Y:S05]  /*0830*/  CALL.ABS.NOINC R2 ;  /* 0x0000000002007343 */ /* 0x006fea0003c00000 */
.L_x_3:
[----:B------:R-:W-:Y:S01]  /*0840*/  ISETP.GE.U32.AND P0, PT, R40, 0x63, PT ;  /* 0x000000632800780c */ /* 0x000fe20003f06070 */
[----:B------:R-:W-:Y:S01]  /*0850*/  IMAD.MOV.U32 R40, RZ, RZ, R29 ;  /* 0x000000ffff287224 */ /* 0x000fe200078e001d */
[----:B------:R-:W-:-:S13]  /*0860*/  FSETP.LEU.AND P1, PT, |R32|, 10, PT ;  /* 0x412000002000780b */ /* 0x000fda0003f2b200 */
[----:B------:R-:W-:Y:S05]  /*0870*/  @!P0 BRA P1, `(.L_x_4) ;  /* 0xfffffff800e48947 */ /* 0x000fea000083ffff */
.L_x_2:
[----:B------:R-:W-:Y:S05]  /*0880*/  BSYNC.RECONVERGENT B6 ;  /* 0x0000000000067941 */ /* 0x000fea0003800200 */
.L_x_1:
[----:B------:R-:W-:Y:S01]  /*0890*/  ISETP.NE.AND P0, PT, R41, RZ, PT ;  /* 0x000000ff2900720c */ /* 0x000fe20003f05270 */
[----:B------:R-:W-:-:S12]  /*08a0*/  FADD R39, R32, R39 ;  /* 0x0000002720277221 */ /* 0x000fd80000000000 */
[----:B------:R-:W-:Y:S05]  /*08b0*/  @P0 BRA `(.L_x_5) ;  /* 0xfffffff800500947 */ /* 0x000fea000383ffff */
[----:B------:R-:W-:Y:S05]  /*08c0*/  BSYNC.RECONVERGENT B7 ;  /* 0x0000000000077941 */ /* 0x000fea0003800200 */
.L_x_0:
[----:B------:R-:W1:Y:S01]  /*08d0*/  S2R R5, SR_TID.X ;  /* 0x0000000000057919 */ /* 0x000e620000002100 */
[----:B------:R-:W1:Y:S01]  /*08e0*/  S2UR UR4, SR_CTAID.X ;  /* 0x00000000000479c3 */ /* 0x000e620000002500 */
[----:B------:R-:W-:Y:S01]  /*08f0*/  FMUL R39, R39, 0.0009765625 ;  /* 0x3a80000027277820 */ /* 0x000fe20000400000 */
[----:B------:R-:W-:Y:S01]  /*0900*/  MOV R10, 0x0 ;  /* 0x00000000000a7802 */ /* 0x000fe20000000f00 */
[----:B------:R-:W2:Y:S02]  /*0910*/  LDCU.64 UR6, c[0x4][0x50] ;  /* 0x01000a00ff0677ac */ /* 0x000ea40008000a00 */
[----:B------:R-:W3:Y:S03]  /*0920*/  F2F.F64.F32 R8, R39 ;  /* 0x0000002700087310 */ /* 0x000ee60000201800 */
[----:B0-----:R-:W1:Y:S08]  /*0930*/  LDC R0, c[0x0][0x360] ;  /* 0x0000d800ff007b82 */ /* 0x001e700000000800 */
[----:B------:R-:W0:Y:S01]  /*0940*/  LDC.64 R2, c[0x0][0x390] ;  /* 0x0000e400ff027b82 */ /* 0x000e220000000a00 */
[----:B---3--:R3:W-:Y:S01]  /*0950*/  STL.64 [R1+0x58], R8 ;  /* 0x0000580801007387 */ /* 0x0087e20000100a00 */
[----:B--2---:R-:W-:-:S06]  /*0960*/  IMAD.U32 R4, RZ, RZ, UR6 ;  /* 0x00000006ff047e24 */ /* 0x004fcc000f8e00ff */
[----:B------:R-:W2:Y:S01]  /*0970*/  LDC.64 R10, c[0x4][R10] ;  /* 0x010000000a0a7b82 */ /* 0x000ea20000000a00 */
[----:B-1----:R-:W-:Y:S01]  /*0980*/  IMAD R0, R0, UR4, R5 ;  /* 0x0000000400007c24 */ /* 0x002fe2000f8e0205 */
[----:B------:R-:W-:Y:S01]  /*0990*/  UIADD3 UR4, UP0, UPT, UR38, 0x50, URZ ;  /* 0x0000005026047890 */ /* 0x000fe2000ff1e0ff */
[----:B------:R-:W-:-:S03]  /*09a0*/  MOV R5, UR7 ;  /* 0x0000000700057c02 */ /* 0x000fc60008000f00 */
[----:B------:R3:W-:Y:S01]  /*09b0*/  STL [R1+0x50], R0 ;  /* 0x0000500001007387 */ /* 0x0007e20000100800 */
[----:B------:R-:W-:Y:S01]  /*09c0*/  UIADD3.X UR5, UPT, UPT, URZ, UR39, URZ, UP0, !UPT ;  /* 0x00000027ff057290 */ /* 0x000fe200087fe4ff */
[----:B------:R-:W-:Y:S02]  /*09d0*/  IMAD.U32 R6, RZ, RZ, UR4 ;  /* 0x00000004ff067e24 */ /* 0x000fe4000f8e00ff */
[----:B0-----:R-:W-:-:S04]  /*09e0*/  IMAD.WIDE R2, R0, 0x4, R2 ;  /* 0x0000000400027825 */ /* 0x001fc800078e0202 */
[----:B------:R-:W-:Y:S01]  /*09f0*/  IMAD.U32 R7, RZ, RZ, UR5 ;  /* 0x00000005ff077e24 */ /* 0x000fe2000f8e00ff */
[----:B------:R3:W-:Y:S06]  /*0a00*/  STG.E desc[UR36][R2.64], R39 ;  /* 0x0000002702007986 */ /* 0x0007ec000c101924 */
[----:B------:R-:W-:-:S07]  /*0a10*/  LEPC R20, `(.L_x_6) ;  /* 0x000000001014794e */ /* 0x000fce0000000000 */
[----:B--23--:R-:W-:Y:S05]  /*0a20*/  CALL.ABS.NOINC R10 ;  /* 0x000000000a007343 */ /* 0x00cfea0003c00000 */
.L_x_6:
[----:B------:R-:W-:Y:S05]  /*0a30*/  EXIT ;  /* 0x000000000000794d */ /* 0x000fea0003800000 */
.L_x_7:
[----:B------:R-:W-:-:S00]  /*0a40*/  BRA `(.L_x_7) ;  /* 0xfffffffc00fc7947 */ /* 0x000fc0000383ffff */
[----:B------:R-:W-:-:S00]  /*0a50*/  NOP ;  /* 0x0000000000007918 */ /* 0x000fc00000000000 */
        /* <DEDUP_REMOVED lines=10> */
.L_x_8:


//--------------------- .nv.global.init           --------------------------
	.section	.nv.global.init,"aw",@progbits
	.align	4
.nv.global.init:
	.type		mrg32k3aM1SubSeq,@object
	.size		mrg32k3aM1SubSeq,(mrg32k3aM2SubSeq - mrg32k3aM1SubSeq)
mrg32k3aM1SubSeq:
        /*0000*/ 	.byte	0x0b, 0xcc, 0xee, 0x04, 0x73, 0x29, 0x8b, 0x6f, 0xf6, 0x53, 0x03, 0xf6, 0x23, 0xf6, 0xea, 0xda
        /* <DEDUP_REMOVED lines=125> */
	.type		mrg32k3aM2SubSeq,@object
	.size		mrg32k3aM2SubSeq,(mrg32k3aM1 - mrg32k3aM2SubSeq)
mrg32k3aM2SubSeq:
        /* <DEDUP_REMOVED lines=126> */
	.type		mrg32k3aM1,@object
	.size		mrg32k3aM1,(mrg32k3aM1Seq - mrg32k3aM1)
mrg32k3aM1:
        /* <DEDUP_REMOVED lines=144> */
	.type		mrg32k3aM1Seq,@object
	.size		mrg32k3aM1Seq,(mrg32k3aM2 - mrg32k3aM1Seq)
mrg32k3aM1Seq:
        /* <DEDUP_REMOVED lines=144> */
	.type		mrg32k3aM2,@object
	.size		mrg32k3aM2,(mrg32k3aM2Seq - mrg32k3aM2)
mrg32k3aM2:
        /* <DEDUP_REMOVED lines=144> */
	.type		mrg32k3aM2Seq,@object
	.size		mrg32k3aM2Seq,(precalc_xorwow_matrix - mrg32k3aM2Seq)
mrg32k3aM2Seq:
        /* <DEDUP_REMOVED lines=144> */
	.type		precalc_xorwow_matrix,@object
	.size		precalc_xorwow_matrix,(precalc_xorwow_offset_matrix - precalc_xorwow_matrix)
precalc_xorwow_matrix:
        /* <DEDUP_REMOVED lines=6400> */
	.type		precalc_xorwow_offset_matrix,@object
	.size		precalc_xorwow_offset_matrix,($str$1 - precalc_xorwow_offset_matrix)
precalc_xorwow_offset_matrix:
        /* <DEDUP_REMOVED lines=6400> */
	.type		$str$1,@object
	.size		$str$1,($str - $str$1)
$str$1:
        /*353c0*/ 	.byte	0x5b, 0x54, 0x68, 0x72, 0x65, 0x61, 0x64, 0x20, 0x25, 0x64, 0x5d, 0x20, 0x46, 0x69, 0x6e, 0x61
        /*353d0*/ 	.byte	0x6c, 0x20, 0x61, 0x76, 0x65, 0x72, 0x61, 0x67, 0x65, 0x20, 0x72, 0x65, 0x77, 0x61, 0x72, 0x64
        /*353e0*/ 	.byte	0x3a, 0x20, 0x25, 0x2e, 0x34, 0x66, 0x0a, 0x00
	.type		$str,@object
	.size		$str,(.L_9 - $str)
$str:
        /*353e8*/ 	.byte	0x5b, 0x54, 0x68, 0x72, 0x65, 0x61, 0x64, 0x20, 0x25, 0x64, 0x5d, 0x20, 0x52, 0x6f, 0x6c, 0x6c
        /*353f8*/ 	.byte	0x6f, 0x75, 0x74, 0x20, 0x73, 0x74, 0x65, 0x70, 0x20, 0x25, 0x64, 0x20, 0x7c, 0x20, 0x41, 0x63
        /*35408*/ 	.byte	0x74, 0x69, 0x6f, 0x6e, 0x3a, 0x20, 0x25, 0x64, 0x20, 0x7c, 0x20, 0x52, 0x65, 0x77, 0x61, 0x72
        /*35418*/ 	.byte	0x64, 0x3a, 0x20, 0x25, 0x2e, 0x32, 0x66, 0x0a, 0x00
.L_9:


//--------------------- .nv.shared.reserved.0     --------------------------
	.section	.nv.shared.reserved.0,"aw",@nobits
	.weak		__nv_reservedSMEM_offset_0_alias
	.size		__nv_reservedSMEM_offset_0_alias, 0, 64
	.other		__nv_reservedSMEM_offset_0_alias,@"STO_CUDA_RESERVED_SHARED STV_DEFAULT"
__nv_reservedSMEM_offset_0_alias:
	.zero		0
	.zero		64


//--------------------- .nv.constant0._Z22mcts_simulation_kernelP8MCTSNodeiPf --------------------------
	.section	.nv.constant0._Z22mcts_simulation_kernelP8MCTSNodeiPf,"a",@progbits
	.sectionflags	@""
	.align	4
.nv.constant0._Z22mcts_simulation_kernelP8MCTSNodeiPf:
	.zero		920


//--------------------- SYMBOLS --------------------------

	.type		.nv.reservedSmem.offset0,@object
	.size		.nv.reservedSmem.offset0,0x4
	.type		vprintf,@function
